	.headerflags	@"EF_CUDA_TEXMODE_UNIFIED EF_CUDA_64BIT_ADDRESS EF_CUDA_ACCELERATORS EF_CUDA_SM90 EF_CUDA_VIRTUAL_SM(EF_CUDA_SM90)"
	.elftype	@"ET_EXEC"


//--------------------- .nv.info                  --------------------------
	.section	.nv.info,"",@"SHT_CUDA_INFO"
	.align	4


	//----- nvinfo : EIATTR_REGCOUNT
	.align		4
        /*0000*/ 	.byte	0x04, 0x2f
        /*0002*/ 	.short	(.L_1 - .L_0)
	.align		4
.L_0:
        /*0004*/ 	.word	index@(triton_poi_fused_add_clamp_35)
        /*0008*/ 	.word	0x00000008


	//----- nvinfo : EIATTR_MIN_STACK_SIZE
	.align		4
.L_1:
        /*000c*/ 	.byte	0x04, 0x12
        /*000e*/ 	.short	(.L_3 - .L_2)
	.align		4
.L_2:
        /*0010*/ 	.word	index@(triton_poi_fused_add_clamp_35)
        /*0014*/ 	.word	0x00000000


	//----- nvinfo : EIATTR_FRAME_SIZE
	.align		4
.L_3:
        /*0018*/ 	.byte	0x04, 0x11
        /*001a*/ 	.short	(.L_5 - .L_4)
	.align		4
.L_4:
        /*001c*/ 	.word	index@(triton_poi_fused_add_clamp_35)
        /*0020*/ 	.word	0x00000000


	//----- nvinfo : EIATTR_MIN_STACK_SIZE
	.align		4
.L_5:
        /*0024*/ 	.byte	0x04, 0x12
        /*0026*/ 	.short	(.L_7 - .L_6)
	.align		4
.L_6:
        /*0028*/ 	.word	index@(triton_poi_fused_add_clamp_35)
        /*002c*/ 	.word	0x00000000
.L_7:


//--------------------- .nv.info.triton_poi_fused_add_clamp_35 --------------------------
	.section	.nv.info.triton_poi_fused_add_clamp_35,"",@"SHT_CUDA_INFO"
	.sectionflags	@""
	.align	4


	//----- nvinfo : EIATTR_CUDA_API_VERSION
	.align		4
        /*0000*/ 	.byte	0x04, 0x37
        /*0002*/ 	.short	(.L_9 - .L_8)
.L_8:
        /*0004*/ 	.word	0x0000007c


	//----- nvinfo : EIATTR_KPARAM_INFO
	.align		4
.L_9:
        /*0008*/ 	.byte	0x04, 0x17
        /*000a*/ 	.short	(.L_11 - .L_10)
.L_10:
        /*000c*/ 	.word	0x00000000
        /*0010*/ 	.short	0x0001
        /*0012*/ 	.short	0x0008
        /*0014*/ 	.byte	0x00, 0xf0, 0x11, 0x00


	//----- nvinfo : EIATTR_KPARAM_INFO
	.align		4
.L_11:
        /*0018*/ 	.byte	0x04, 0x17
        /*001a*/ 	.short	(.L_13 - .L_12)
.L_12:
        /*001c*/ 	.word	0x00000000
        /*0020*/ 	.short	0x0000
        /*0022*/ 	.short	0x0000
        /*0024*/ 	.byte	0x00, 0xf4, 0x21, 0x00


	//----- nvinfo : EIATTR_SPARSE_MMA_MASK
	.align		4
.L_13:
        /*0028*/ 	.byte	0x03, 0x50
        /*002a*/ 	.short	0x0000


	//----- nvinfo : EIATTR_MAXREG_COUNT
	.align		4
        /*002c*/ 	.byte	0x03, 0x1b
        /*002e*/ 	.short	0x00ff


	//----- nvinfo : EIATTR_EXIT_INSTR_OFFSETS
	.align		4
        /*0030*/ 	.byte	0x04, 0x1c
        /*0032*/ 	.short	(.L_15 - .L_14)


	//   ....[0]....
.L_14:
        /*0034*/ 	.word	0x00000100


	//   ....[1]....
        /*0038*/ 	.word	0x00000130


	//----- nvinfo : EIATTR_REQNTID
	.align		4
.L_15:
        /*003c*/ 	.byte	0x04, 0x10
        /*003e*/ 	.short	(.L_17 - .L_16)
.L_16:
        /*0040*/ 	.word	0x00000020
        /*0044*/ 	.word	0x00000001
        /*0048*/ 	.word	0x00000001


	//----- nvinfo : EIATTR_CBANK_PARAM_SIZE
	.align		4
.L_17:
        /*004c*/ 	.byte	0x03, 0x19
        /*004e*/ 	.short	0x000c


	//----- nvinfo : EIATTR_PARAM_CBANK
	.align		4
        /*0050*/ 	.byte	0x04, 0x0a
        /*0052*/ 	.short	(.L_19 - .L_18)
	.align		4
.L_18:
        /*0054*/ 	.word	index@(.nv.constant0.triton_poi_fused_add_clamp_35)
        /*0058*/ 	.short	0x0210
        /*005a*/ 	.short	0x000c


	//----- nvinfo : EIATTR_SW_WAR
	.align		4
.L_19:
        /*005c*/ 	.byte	0x04, 0x36
        /*005e*/ 	.short	(.L_21 - .L_20)
.L_20:
        /*0060*/ 	.word	0x00000008
.L_21:


//--------------------- .nv.callgraph             --------------------------
	.section	.nv.callgraph,"",@"SHT_CUDA_CALLGRAPH"
	.align	4
	.sectionentsize	8
	.align		4
        /*0000*/ 	.word	0x00000000
	.align		4
        /*0004*/ 	.word	0xffffffff
	.align		4
        /*0008*/ 	.word	0x00000000
	.align		4
        /*000c*/ 	.word	0xfffffffe
	.align		4
        /*0010*/ 	.word	0x00000000
	.align		4
        /*0014*/ 	.word	0xfffffffd
	.align		4
        /*0018*/ 	.word	0x00000000
	.align		4
        /*001c*/ 	.word	0xfffffffc


//--------------------- .text.triton_poi_fused_add_clamp_35 --------------------------
	.section	.text.triton_poi_fused_add_clamp_35,"ax",@progbits
	.align	128
        .global         triton_poi_fused_add_clamp_35
        .type           triton_poi_fused_add_clamp_35,@function
        .size           triton_poi_fused_add_clamp_35,(.L_x_1 - triton_poi_fused_add_clamp_35)
        .other          triton_poi_fused_add_clamp_35,@"STO_CUDA_ENTRY STV_DEFAULT"
triton_poi_fused_add_clamp_35:
.text.triton_poi_fused_add_clamp_35:
[----:B------:R-:W0:Y:S02]  /*0000*/  LDC R1, c[0x0][0x28] ;  /* 0x00000a00ff017b82 */ /* 0x000e240000000800 */
[----:B------:R-:W1:Y:S01]  /*0010*/  S2R R2, SR_TID.X ;  /* 0x0000000000027919 */ /* 0x000e620000002100 */
[----:B------:R-:W2:Y:S01]  /*0020*/  LDC.64 R4, c[0x0][0x210] ;  /* 0x00008400ff047b82 */ /* 0x000ea20000000a00 */
[----:B------:R-:W3:Y:S01]  /*0030*/  S2R R3, SR_CTAID.X ;  /* 0x0000000000037919 */ /* 0x000ee20000002500 */
[C---:B-1----:R-:W-:Y:S02]  /*0040*/  LOP3.LUT R0, R2.reuse, 0x7, RZ, 0xc0, !PT ;  /* 0x0000000702007812 */ /* 0x042fe400078ec0ff */
[----:B------:R-:W-:-:S03]  /*0050*/  LOP3.LUT P0, RZ, R2, 0x18, RZ, 0xc0, !PT ;  /* 0x0000001802ff7812 */ /* 0x000fc6000780c0ff */
[----:B---3--:R-:W-:-:S04]  /*0060*/  IMAD R3, R3, 0x8, R0 ;  /* 0x0000000803037824 */ /* 0x008fc800078e0200 */
[C---:B--2---:R-:W-:Y:S01]  /*0070*/  IMAD.WIDE R4, R3.reuse, 0x8, R4 ;  /* 0x0000000803047825 */ /* 0x044fe200078e0204 */
[----:B------:R-:W-:Y:S02]  /*0080*/  I2FP.F32.S32 R0, R3 ;  /* 0x0000000300007245 */ /* 0x000fe40000201400 */
[----:B------:R-:W-:-:S03]  /*0090*/  ISETP.LT.AND P0, PT, R3, 0x8, !P0 ;  /* 0x000000080300780c */ /* 0x000fc60004701270 */
[----:B------:R-:W-:-:S05]  /*00a0*/  FMUL R0, R0, 0.14285714924335479736 ;  /* 0x3e12492500007820 */ /* 0x000fca0000400000 */
[----:B------:R-:W-:-:S06]  /*00b0*/  FMNMX R0, RZ, R0, !PT ;  /* 0x00000000ff007209 */ /* 0x000fcc0007800000 */
[----:B------:R-:W1:Y:S02]  /*00c0*/  F2I.TRUNC.NTZ R0, R0 ;  /* 0x0000000000007305 */ /* 0x000e64000020f100 */
[----:B-1----:R-:W-:-:S05]  /*00d0*/  VIMNMX R2, RZ, R0, PT ;  /* 0x00000000ff027248 */ /* 0x002fca0003fe0100 */
[----:B------:R-:W-:-:S05]  /*00e0*/  VIADD R2, R2, 0x1 ;  /* 0x0000000102027836 */ /* 0x000fca0000000000 */
[----:B------:R-:W-:Y:S01]  /*00f0*/  SHF.R.S32.HI R3, RZ, 0x1f, R2 ;  /* 0x0000001fff037819 */ /* 0x000fe20000011402 */
[----:B------:R-:W-:Y:S06]  /*0100*/  @!P0 EXIT ;  /* 0x000000000000894d */ /* 0x000fec0003800000 */
[----:B------:R-:W-:Y:S02]  /*0110*/  ULDC.64 UR4, c[0x0][0x208] ;  /* 0x0000820000047ab9 */ /* 0x000fe40000000a00 */
[----:B------:R-:W-:Y:S01]  /*0120*/  STG.E.64 desc[UR4][R4.64], R2 ;  /* 0x0000000204007986 */ /* 0x000fe2000c101b04 */
[----:B------:R-:W-:Y:S05]  /*0130*/  EXIT ;  /* 0x000000000000794d */ /* 0x000fea0003800000 */
.L_x_0:
[----:B------:R-:W-:-:S00]  /*0140*/  BRA `(.L_x_0) ;  /* 0xfffffffc00fc7947 */ /* 0x000fc0000383ffff */
[----:B------:R-:W-:-:S00]  /*0150*/  NOP ;  /* 0x0000000000007918 */ /* 0x000fc00000000000 */
        /* <DEDUP_REMOVED lines=10> */
.L_x_1:


//--------------------- .nv.constant0.triton_poi_fused_add_clamp_35 --------------------------
	.section	.nv.constant0.triton_poi_fused_add_clamp_35,"a",@progbits
	.sectionflags	@""
	.align	4
.nv.constant0.triton_poi_fused_add_clamp_35:
	.zero		540
